//
// Generated by NVIDIA NVVM Compiler
//
// Compiler Build ID: CL-36424714
// Cuda compilation tools, release 13.0, V13.0.88
// Based on NVVM 20.0.0
//

.version 9.0
.target sm_100
.address_size 64

	// .globl	_Z6vecAddPiS_S_

.visible .entry _Z6vecAddPiS_S_(
	.param .u64 .ptr .align 1 _Z6vecAddPiS_S__param_0,
	.param .u64 .ptr .align 1 _Z6vecAddPiS_S__param_1,
	.param .u64 .ptr .align 1 _Z6vecAddPiS_S__param_2
)
{
	.reg .pred 	%p<2>;
	.reg .b32 	%r<8>;
	.reg .b64 	%rd<11>;

	ld.param.u64 	%rd1, [_Z6vecAddPiS_S__param_0];
	ld.param.u64 	%rd2, [_Z6vecAddPiS_S__param_1];
	ld.param.u64 	%rd3, [_Z6vecAddPiS_S__param_2];
	mov.u32 	%r2, %ctaid.x;
	mov.u32 	%r3, %ntid.x;
	mov.u32 	%r4, %tid.x;
	mad.lo.s32 	%r1, %r2, %r3, %r4;
	setp.gt.s32 	%p1, %r1, 2047;
	@%p1 bra 	$L__BB0_2;
	cvta.to.global.u64 	%rd4, %rd1;
	cvta.to.global.u64 	%rd5, %rd2;
	cvta.to.global.u64 	%rd6, %rd3;
	mul.wide.s32 	%rd7, %r1, 4;
	add.s64 	%rd8, %rd4, %rd7;
	ld.global.u32 	%r5, [%rd8];
	add.s64 	%rd9, %rd5, %rd7;
	ld.global.u32 	%r6, [%rd9];
	add.s32 	%r7, %r6, %r5;
	add.s64 	%rd10, %rd6, %rd7;
	st.global.u32 	[%rd10], %r7;
$L__BB0_2:
	ret;

}


// ===== COMPILED SASS (sm_100) =====

	.target	sm_100

	.elftype	@"ET_EXEC"


//--------------------- .note.nv.tkinfo           --------------------------
	.section	.note.nv.tkinfo,"",@"SHT_NOTE"
	.sectionflags	@"SHF_NOTE_NV_TKINFO"
	.tkinfo
        /*0018*/ 	.word	0x00000002
        /*0030*/ 	.string	""
        /*0030*/ 	.string	"ptxas"
        /*0030*/ 	.string	"Cuda compilation tools, release 13.0, V13.0.88"
        /*0030*/ 	.string	"Build cuda_13.0.r13.0/compiler.36424714_0"
        /*0030*/ 	.string	"-arch sm_100 -m 64 "



//--------------------- .note.nv.cuinfo           --------------------------
	.section	.note.nv.cuinfo,"",@"SHT_NOTE"
	.sectionflags	@"SHF_NOTE_NV_CUINFO"
        /*0018*/ 	.short	0x0002
        /*001a*/ 	.short	0x0064
        /*001c*/ 	.short	0x0082
	.zero		2


//--------------------- .nv.info                  --------------------------
	.section	.nv.info,"",@"SHT_CUDA_INFO"
	.align	4


	//----- nvinfo : EIATTR_REGCOUNT
	.align		4
        /*0000*/ 	.byte	0x04, 0x2f
        /*0002*/ 	.short	(.L_1 - .L_0)
	.align		4
.L_0:
        /*0004*/ 	.word	index@(_Z6vecAddPiS_S_)
        /*0008*/ 	.word	0x0000000c


	//----- nvinfo : EIATTR_FRAME_SIZE
	.align		4
.L_1:
        /*000c*/ 	.byte	0x04, 0x11
        /*000e*/ 	.short	(.L_3 - .L_2)
	.align		4
.L_2:
        /*0010*/ 	.word	index@(_Z6vecAddPiS_S_)
        /*0014*/ 	.word	0x00000000


	//----- nvinfo : EIATTR_MIN_STACK_SIZE
	.align		4
.L_3:
        /*0018*/ 	.byte	0x04, 0x12
        /*001a*/ 	.short	(.L_5 - .L_4)
	.align		4
.L_4:
        /*001c*/ 	.word	index@(_Z6vecAddPiS_S_)
        /*0020*/ 	.word	0x00000000
.L_5:


//--------------------- .nv.compat                --------------------------
	.section	.nv.compat,"",@"SHT_CUDA_COMPAT_INFO"
	.align	4
        /*0000*/ 	.byte	0x02, 0x09, 0x00, 0x00, 0x02, 0x02, 0x01, 0x00, 0x02, 0x05, 0x05, 0x00, 0x03, 0x07, 0x01, 0x01
        /*0010*/ 	.byte	0x02, 0x03, 0x00, 0x00, 0x02, 0x06, 0x01, 0x00, 0x04, 0x0b, 0x08, 0x00, 0x09, 0x00, 0x00, 0x00
        /*0020*/ 	.byte	0x00, 0x00, 0x00, 0x00


//--------------------- .nv.info._Z6vecAddPiS_S_  --------------------------
	.section	.nv.info._Z6vecAddPiS_S_,"",@"SHT_CUDA_INFO"
	.sectionflags	@""
	.align	4


	//----- nvinfo : EIATTR_CUDA_API_VERSION
	.align		4
        /*0000*/ 	.byte	0x04, 0x37
        /*0002*/ 	.short	(.L_7 - .L_6)
.L_6:
        /*0004*/ 	.word	0x00000082


	//----- nvinfo : EIATTR_KPARAM_INFO
	.align		4
.L_7:
        /*0008*/ 	.byte	0x04, 0x17
        /*000a*/ 	.short	(.L_9 - .L_8)
.L_8:
        /*000c*/ 	.word	0x00000000
        /*0010*/ 	.short	0x0002
        /*0012*/ 	.short	0x0010
        /*0014*/ 	.byte	0x00, 0xf5, 0x21, 0x00


	//----- nvinfo : EIATTR_KPARAM_INFO
	.align		4
.L_9:
        /*0018*/ 	.byte	0x04, 0x17
        /*001a*/ 	.short	(.L_11 - .L_10)
.L_10:
        /*001c*/ 	.word	0x00000000
        /*0020*/ 	.short	0x0001
        /*0022*/ 	.short	0x0008
        /*0024*/ 	.byte	0x00, 0xf5, 0x21, 0x00


	//----- nvinfo : EIATTR_KPARAM_INFO
	.align		4
.L_11:
        /*0028*/ 	.byte	0x04, 0x17
        /*002a*/ 	.short	(.L_13 - .L_12)
.L_12:
        /*002c*/ 	.word	0x00000000
        /*0030*/ 	.short	0x0000
        /*0032*/ 	.short	0x0000
        /*0034*/ 	.byte	0x00, 0xf5, 0x21, 0x00


	//----- nvinfo : EIATTR_SPARSE_MMA_MASK
	.align		4
.L_13:
        /*0038*/ 	.byte	0x03, 0x50
        /*003a*/ 	.short	0x0000


	//----- nvinfo : EIATTR_MAXREG_COUNT
	.align		4
        /*003c*/ 	.byte	0x03, 0x1b
        /*003e*/ 	.short	0x00ff


	//----- nvinfo : EIATTR_MERCURY_ISA_VERSION
	.align		4
        /*0040*/ 	.byte	0x03, 0x5f
        /*0042*/ 	.short	0x0101


	//----- nvinfo : EIATTR_VRC_CTA_INIT_COUNT
	.align		4
        /*0044*/ 	.byte	0x02, 0x4a
	.zero		1
	.zero		1


	//----- nvinfo : EIATTR_EXIT_INSTR_OFFSETS
	.align		4
        /*0048*/ 	.byte	0x04, 0x1c
        /*004a*/ 	.short	(.L_15 - .L_14)


	//   ....[0]....
.L_14:
        /*004c*/ 	.word	0x00000060


	//   ....[1]....
        /*0050*/ 	.word	0x00000120


	//----- nvinfo : EIATTR_CBANK_PARAM_SIZE
	.align		4
.L_15:
        /*0054*/ 	.byte	0x03, 0x19
        /*0056*/ 	.short	0x0018


	//----- nvinfo : EIATTR_PARAM_CBANK
	.align		4
        /*0058*/ 	.byte	0x04, 0x0a
        /*005a*/ 	.short	(.L_17 - .L_16)
	.align		4
.L_16:
        /*005c*/ 	.word	index@(.nv.constant0._Z6vecAddPiS_S_)
        /*0060*/ 	.short	0x0380
        /*0062*/ 	.short	0x0018


	//----- nvinfo : EIATTR_SW_WAR
	.align		4
.L_17:
        /*0064*/ 	.byte	0x04, 0x36
        /*0066*/ 	.short	(.L_19 - .L_18)
.L_18:
        /*0068*/ 	.word	0x00000008
.L_19:


//--------------------- .nv.callgraph             --------------------------
	.section	.nv.callgraph,"",@"SHT_CUDA_CALLGRAPH"
	.align	4
	.sectionentsize	8
	.align		4
        /*0000*/ 	.word	0x00000000
	.align		4
        /*0004*/ 	.word	0xffffffff
	.align		4
        /*0008*/ 	.word	0x00000000
	.align		4
        /*000c*/ 	.word	0xfffffffe
	.align		4
        /*0010*/ 	.word	0x00000000
	.align		4
        /*0014*/ 	.word	0xfffffffd
	.align		4
        /*0018*/ 	.word	0x00000000
	.align		4
        /*001c*/ 	.word	0xfffffffc


//--------------------- .text._Z6vecAddPiS_S_     --------------------------
	.section	.text._Z6vecAddPiS_S_,"ax",@progbits
	.align	128
        .global         _Z6vecAddPiS_S_
        .type           _Z6vecAddPiS_S_,@function
        .size           _Z6vecAddPiS_S_,(.L_x_1 - _Z6vecAddPiS_S_)
        .other          _Z6vecAddPiS_S_,@"STO_CUDA_ENTRY STV_DEFAULT"
_Z6vecAddPiS_S_:
.text._Z6vecAddPiS_S_:
[----:B------:R-:W-:Y:S01]  /*0000*/  LDC R1, c[0x0][0x37c] ;  /* 0x0000df00ff017b82 */ /* 0x000fe20000000800 */
[----:B------:R-:W0:Y:S07]  /*0010*/  S2R R0, SR_TID.X ;  /* 0x0000000000007919 */ /* 0x000e2e0000002100 */
[----:B------:R-:W0:Y:S08]  /*0020*/  S2UR UR4, SR_CTAID.X ;  /* 0x00000000000479c3 */ /* 0x000e300000002500 */
[----:B------:R-:W0:Y:S02]  /*0030*/  LDC R9, c[0x0][0x360] ;  /* 0x0000d800ff097b82 */ /* 0x000e240000000800 */
[----:B0-----:R-:W-:-:S05]  /*0040*/  IMAD R9, R9, UR4, R0 ;  /* 0x0000000409097c24 */ /* 0x001fca000f8e0200 */
[----:B------:R-:W-:-:S13]  /*0050*/  ISETP.GT.AND P0, PT, R9, 0x7ff, PT ;  /* 0x000007ff0900780c */ /* 0x000fda0003f04270 */
[----:B------:R-:W-:Y:S05]  /*0060*/  @P0 EXIT ;  /* 0x000000000000094d */ /* 0x000fea0003800000 */
[----:B------:R-:W0:Y:S01]  /*0070*/  LDC.64 R2, c[0x0][0x380] ;  /* 0x0000e000ff027b82 */ /* 0x000e220000000a00 */
[----:B------:R-:W1:Y:S07]  /*0080*/  LDCU.64 UR4, c[0x0][0x358] ;  /* 0x00006b00ff0477ac */ /* 0x000e6e0008000a00 */
[----:B------:R-:W2:Y:S08]  /*0090*/  LDC.64 R4, c[0x0][0x388] ;  /* 0x0000e200ff047b82 */ /* 0x000eb00000000a00 */
[----:B------:R-:W3:Y:S01]  /*00a0*/  LDC.64 R6, c[0x0][0x390] ;  /* 0x0000e400ff067b82 */ /* 0x000ee20000000a00 */
[----:B0-----:R-:W-:-:S06]  /*00b0*/  IMAD.WIDE R2, R9, 0x4, R2 ;  /* 0x0000000409027825 */ /* 0x001fcc00078e0202 */
[----:B-1----:R-:W4:Y:S01]  /*00c0*/  LDG.E R2, desc[UR4][R2.64] ;  /* 0x0000000402027981 */ /* 0x002f22000c1e1900 */
[----:B--2---:R-:W-:-:S06]  /*00d0*/  IMAD.WIDE R4, R9, 0x4, R4 ;  /* 0x0000000409047825 */ /* 0x004fcc00078e0204 */
[----:B------:R-:W4:Y:S01]  /*00e0*/  LDG.E R5, desc[UR4][R4.64] ;  /* 0x0000000404057981 */ /* 0x000f22000c1e1900 */
[----:B---3--:R-:W-:Y:S01]  /*00f0*/  IMAD.WIDE R6, R9, 0x4, R6 ;  /* 0x0000000409067825 */ /* 0x008fe200078e0206 */
[----:B----4-:R-:W-:-:S05]  /*0100*/  IADD3 R9, PT, PT, R2, R5, RZ ;  /* 0x0000000502097210 */ /* 0x010fca0007ffe0ff */
[----:B------:R-:W-:Y:S01]  /*0110*/  STG.E desc[UR4][R6.64], R9 ;  /* 0x0000000906007986 */ /* 0x000fe2000c101904 */
[----:B------:R-:W-:Y:S05]  /*0120*/  EXIT ;  /* 0x000000000000794d */ /* 0x000fea0003800000 */
.L_x_0:
[----:B------:R-:W-:-:S00]  /*0130*/  BRA `(.L_x_0) ;  /* 0xfffffffc00fc7947 */ /* 0x000fc0000383ffff */
[----:B------:R-:W-:-:S00]  /*0140*/  NOP ;  /* 0x0000000000007918 */ /* 0x000fc00000000000 */
        /* <DEDUP_REMOVED lines=11> */
.L_x_1:


//--------------------- .nv.shared.reserved.0     --------------------------
	.section	.nv.shared.reserved.0,"aw",@nobits
	.weak		__nv_reservedSMEM_offset_0_alias
	.size		__nv_reservedSMEM_offset_0_alias, 0, 64
	.other		__nv_reservedSMEM_offset_0_alias,@"STO_CUDA_RESERVED_SHARED STV_DEFAULT"
__nv_reservedSMEM_offset_0_alias:
	.zero		0
	.zero		64


//--------------------- .nv.constant0._Z6vecAddPiS_S_ --------------------------
	.section	.nv.constant0._Z6vecAddPiS_S_,"a",@progbits
	.sectionflags	@""
	.align	4
.nv.constant0._Z6vecAddPiS_S_:
	.zero		920


//--------------------- SYMBOLS --------------------------

	.type		.nv.reservedSmem.offset0,@object
	.size		.nv.reservedSmem.offset0,0x4
